//
// Generated by NVIDIA NVVM Compiler
//
// Compiler Build ID: CL-36424714
// Cuda compilation tools, release 13.0, V13.0.88
// Based on NVVM 20.0.0
//

.version 9.0
.target sm_100
.address_size 64

	// .globl	_Z9incrementPi

.visible .entry _Z9incrementPi(
	.param .u64 .ptr .align 1 _Z9incrementPi_param_0
)
{
	.reg .b32 	%r<4>;
	.reg .b64 	%rd<5>;

	ld.param.u64 	%rd1, [_Z9incrementPi_param_0];
	cvta.to.global.u64 	%rd2, %rd1;
	mov.u32 	%r1, %tid.x;
	mul.wide.u32 	%rd3, %r1, 4;
	add.s64 	%rd4, %rd2, %rd3;
	ld.global.u32 	%r2, [%rd4];
	add.s32 	%r3, %r2, 1;
	st.global.u32 	[%rd4], %r3;
	ret;

}


// ===== COMPILED SASS (sm_100) =====

	.target	sm_100

	.elftype	@"ET_EXEC"


//--------------------- .note.nv.tkinfo           --------------------------
	.section	.note.nv.tkinfo,"",@"SHT_NOTE"
	.sectionflags	@"SHF_NOTE_NV_TKINFO"
	.tkinfo
        /*0018*/ 	.word	0x00000002
        /*0030*/ 	.string	""
        /*0030*/ 	.string	"ptxas"
        /*0030*/ 	.string	"Cuda compilation tools, release 13.0, V13.0.88"
        /*0030*/ 	.string	"Build cuda_13.0.r13.0/compiler.36424714_0"
        /*0030*/ 	.string	"-arch sm_100 -m 64 "



//--------------------- .note.nv.cuinfo           --------------------------
	.section	.note.nv.cuinfo,"",@"SHT_NOTE"
	.sectionflags	@"SHF_NOTE_NV_CUINFO"
        /*0018*/ 	.short	0x0002
        /*001a*/ 	.short	0x0064
        /*001c*/ 	.short	0x0082
	.zero		2


//--------------------- .nv.info                  --------------------------
	.section	.nv.info,"",@"SHT_CUDA_INFO"
	.align	4


	//----- nvinfo : EIATTR_REGCOUNT
	.align		4
        /*0000*/ 	.byte	0x04, 0x2f
        /*0002*/ 	.short	(.L_1 - .L_0)
	.align		4
.L_0:
        /*0004*/ 	.word	index@(_Z9incrementPi)
        /*0008*/ 	.word	0x00000008


	//----- nvinfo : EIATTR_FRAME_SIZE
	.align		4
.L_1:
        /*000c*/ 	.byte	0x04, 0x11
        /*000e*/ 	.short	(.L_3 - .L_2)
	.align		4
.L_2:
        /*0010*/ 	.word	index@(_Z9incrementPi)
        /*0014*/ 	.word	0x00000000


	//----- nvinfo : EIATTR_MIN_STACK_SIZE
	.align		4
.L_3:
        /*0018*/ 	.byte	0x04, 0x12
        /*001a*/ 	.short	(.L_5 - .L_4)
	.align		4
.L_4:
        /*001c*/ 	.word	index@(_Z9incrementPi)
        /*0020*/ 	.word	0x00000000
.L_5:


//--------------------- .nv.compat                --------------------------
	.section	.nv.compat,"",@"SHT_CUDA_COMPAT_INFO"
	.align	4
        /*0000*/ 	.byte	0x02, 0x09, 0x00, 0x00, 0x02, 0x02, 0x01, 0x00, 0x02, 0x05, 0x05, 0x00, 0x03, 0x07, 0x01, 0x01
        /*0010*/ 	.byte	0x02, 0x03, 0x00, 0x00, 0x02, 0x06, 0x01, 0x00, 0x04, 0x0b, 0x08, 0x00, 0x09, 0x00, 0x00, 0x00
        /*0020*/ 	.byte	0x00, 0x00, 0x00, 0x00


//--------------------- .nv.info._Z9incrementPi   --------------------------
	.section	.nv.info._Z9incrementPi,"",@"SHT_CUDA_INFO"
	.sectionflags	@""
	.align	4


	//----- nvinfo : EIATTR_CUDA_API_VERSION
	.align		4
        /*0000*/ 	.byte	0x04, 0x37
        /*0002*/ 	.short	(.L_7 - .L_6)
.L_6:
        /*0004*/ 	.word	0x00000082


	//----- nvinfo : EIATTR_KPARAM_INFO
	.align		4
.L_7:
        /*0008*/ 	.byte	0x04, 0x17
        /*000a*/ 	.short	(.L_9 - .L_8)
.L_8:
        /*000c*/ 	.word	0x00000000
        /*0010*/ 	.short	0x0000
        /*0012*/ 	.short	0x0000
        /*0014*/ 	.byte	0x00, 0xf5, 0x21, 0x00


	//----- nvinfo : EIATTR_SPARSE_MMA_MASK
	.align		4
.L_9:
        /*0018*/ 	.byte	0x03, 0x50
        /*001a*/ 	.short	0x0000


	//----- nvinfo : EIATTR_MAXREG_COUNT
	.align		4
        /*001c*/ 	.byte	0x03, 0x1b
        /*001e*/ 	.short	0x00ff


	//----- nvinfo : EIATTR_MERCURY_ISA_VERSION
	.align		4
        /*0020*/ 	.byte	0x03, 0x5f
        /*0022*/ 	.short	0x0101


	//----- nvinfo : EIATTR_VRC_CTA_INIT_COUNT
	.align		4
        /*0024*/ 	.byte	0x02, 0x4a
	.zero		1
	.zero		1


	//----- nvinfo : EIATTR_EXIT_INSTR_OFFSETS
	.align		4
        /*0028*/ 	.byte	0x04, 0x1c
        /*002a*/ 	.short	(.L_11 - .L_10)


	//   ....[0]....
.L_10:
        /*002c*/ 	.word	0x00000080


	//----- nvinfo : EIATTR_CBANK_PARAM_SIZE
	.align		4
.L_11:
        /*0030*/ 	.byte	0x03, 0x19
        /*0032*/ 	.short	0x0008


	//----- nvinfo : EIATTR_PARAM_CBANK
	.align		4
        /*0034*/ 	.byte	0x04, 0x0a
        /*0036*/ 	.short	(.L_13 - .L_12)
	.align		4
.L_12:
        /*0038*/ 	.word	index@(.nv.constant0._Z9incrementPi)
        /*003c*/ 	.short	0x0380
        /*003e*/ 	.short	0x0008


	//----- nvinfo : EIATTR_SW_WAR
	.align		4
.L_13:
        /*0040*/ 	.byte	0x04, 0x36
        /*0042*/ 	.short	(.L_15 - .L_14)
.L_14:
        /*0044*/ 	.word	0x00000008
.L_15:


//--------------------- .nv.callgraph             --------------------------
	.section	.nv.callgraph,"",@"SHT_CUDA_CALLGRAPH"
	.align	4
	.sectionentsize	8
	.align		4
        /*0000*/ 	.word	0x00000000
	.align		4
        /*0004*/ 	.word	0xffffffff
	.align		4
        /*0008*/ 	.word	0x00000000
	.align		4
        /*000c*/ 	.word	0xfffffffe
	.align		4
        /*0010*/ 	.word	0x00000000
	.align		4
        /*0014*/ 	.word	0xfffffffd
	.align		4
        /*0018*/ 	.word	0x00000000
	.align		4
        /*001c*/ 	.word	0xfffffffc


//--------------------- .text._Z9incrementPi      --------------------------
	.section	.text._Z9incrementPi,"ax",@progbits
	.align	128
        .global         _Z9incrementPi
        .type           _Z9incrementPi,@function
        .size           _Z9incrementPi,(.L_x_1 - _Z9incrementPi)
        .other          _Z9incrementPi,@"STO_CUDA_ENTRY STV_DEFAULT"
_Z9incrementPi:
.text._Z9incrementPi:
[----:B------:R-:W-:Y:S01]  /*0000*/  LDC R1, c[0x0][0x37c] ;  /* 0x0000df00ff017b82 */ /* 0x000fe20000000800 */
[----:B------:R-:W0:Y:S07]  /*0010*/  S2R R5, SR_TID.X ;  /* 0x0000000000057919 */ /* 0x000e2e0000002100 */
[----:B------:R-:W0:Y:S01]  /*0020*/  LDC.64 R2, c[0x0][0x380] ;  /* 0x0000e000ff027b82 */ /* 0x000e220000000a00 */
[----:B------:R-:W1:Y:S01]  /*0030*/  LDCU.64 UR4, c[0x0][0x358] ;  /* 0x00006b00ff0477ac */ /* 0x000e620008000a00 */
[----:B0-----:R-:W-:-:S05]  /*0040*/  IMAD.WIDE.U32 R2, R5, 0x4, R2 ;  /* 0x0000000405027825 */ /* 0x001fca00078e0002 */
[----:B-1----:R-:W2:Y:S02]  /*0050*/  LDG.E R0, desc[UR4][R2.64] ;  /* 0x0000000402007981 */ /* 0x002ea4000c1e1900 */
[----:B--2---:R-:W-:-:S05]  /*0060*/  IADD3 R5, PT, PT, R0, 0x1, RZ ;  /* 0x0000000100057810 */ /* 0x004fca0007ffe0ff */
[----:B------:R-:W-:Y:S01]  /*0070*/  STG.E desc[UR4][R2.64], R5 ;  /* 0x0000000502007986 */ /* 0x000fe2000c101904 */
[----:B------:R-:W-:Y:S05]  /*0080*/  EXIT ;  /* 0x000000000000794d */ /* 0x000fea0003800000 */
.L_x_0:
[----:B------:R-:W-:-:S00]  /*0090*/  BRA `(.L_x_0) ;  /* 0xfffffffc00fc7947 */ /* 0x000fc0000383ffff */
[----:B------:R-:W-:-:S00]  /*00a0*/  NOP ;  /* 0x0000000000007918 */ /* 0x000fc00000000000 */
        /* <DEDUP_REMOVED lines=13> */
.L_x_1:


//--------------------- .nv.shared.reserved.0     --------------------------
	.section	.nv.shared.reserved.0,"aw",@nobits
	.weak		__nv_reservedSMEM_offset_0_alias
	.size		__nv_reservedSMEM_offset_0_alias, 0, 64
	.other		__nv_reservedSMEM_offset_0_alias,@"STO_CUDA_RESERVED_SHARED STV_DEFAULT"
__nv_reservedSMEM_offset_0_alias:
	.zero		0
	.zero		64


//--------------------- .nv.constant0._Z9incrementPi --------------------------
	.section	.nv.constant0._Z9incrementPi,"a",@progbits
	.sectionflags	@""
	.align	4
.nv.constant0._Z9incrementPi:
	.zero		904


//--------------------- SYMBOLS --------------------------

	.type		.nv.reservedSmem.offset0,@object
	.size		.nv.reservedSmem.offset0,0x4
